//
// Generated by NVIDIA NVVM Compiler
//
// Compiler Build ID: CL-36424714
// Cuda compilation tools, release 13.0, V13.0.88
// Based on NVVM 20.0.0
//

.version 9.0
.target sm_100
.address_size 64

	// .globl	_Z12delay_kernelPiS_i

.visible .entry _Z12delay_kernelPiS_i(
	.param .u64 .ptr .align 1 _Z12delay_kernelPiS_i_param_0,
	.param .u64 .ptr .align 1 _Z12delay_kernelPiS_i_param_1,
	.param .u32 _Z12delay_kernelPiS_i_param_2
)
{
	.reg .pred 	%p<3>;
	.reg .b32 	%r<8>;
	.reg .b64 	%rd<7>;

	ld.param.u64 	%rd3, [_Z12delay_kernelPiS_i_param_0];
	ld.param.u64 	%rd2, [_Z12delay_kernelPiS_i_param_1];
	cvta.to.global.u64 	%rd4, %rd3;
	ld.global.u32 	%r3, [%rd4];
	mov.u32 	%r4, %ctaid.x;
	mov.u32 	%r5, %ntid.x;
	mov.u32 	%r6, %tid.x;
	mad.lo.s32 	%r1, %r4, %r5, %r6;
	setp.ge.s32 	%p1, %r1, %r3;
	@%p1 bra 	$L__BB0_3;
	cvta.to.global.u64 	%rd5, %rd2;
	mul.wide.s32 	%rd6, %r1, 4;
	add.s64 	%rd1, %rd5, %rd6;
	ld.global.u32 	%r2, [%rd1];
	setp.lt.s32 	%p2, %r2, 1;
	@%p2 bra 	$L__BB0_3;
	add.s32 	%r7, %r2, -1;
	st.global.u32 	[%rd1], %r7;
$L__BB0_3:
	ret;

}


// ===== COMPILED SASS (sm_100) =====

	.target	sm_100

	.elftype	@"ET_EXEC"


//--------------------- .note.nv.tkinfo           --------------------------
	.section	.note.nv.tkinfo,"",@"SHT_NOTE"
	.sectionflags	@"SHF_NOTE_NV_TKINFO"
	.tkinfo
        /*0018*/ 	.word	0x00000002
        /*0030*/ 	.string	""
        /*0030*/ 	.string	"ptxas"
        /*0030*/ 	.string	"Cuda compilation tools, release 13.0, V13.0.88"
        /*0030*/ 	.string	"Build cuda_13.0.r13.0/compiler.36424714_0"
        /*0030*/ 	.string	"-arch sm_100 -m 64 "



//--------------------- .note.nv.cuinfo           --------------------------
	.section	.note.nv.cuinfo,"",@"SHT_NOTE"
	.sectionflags	@"SHF_NOTE_NV_CUINFO"
        /*0018*/ 	.short	0x0002
        /*001a*/ 	.short	0x0064
        /*001c*/ 	.short	0x0082
	.zero		2


//--------------------- .nv.info                  --------------------------
	.section	.nv.info,"",@"SHT_CUDA_INFO"
	.align	4


	//----- nvinfo : EIATTR_REGCOUNT
	.align		4
        /*0000*/ 	.byte	0x04, 0x2f
        /*0002*/ 	.short	(.L_1 - .L_0)
	.align		4
.L_0:
        /*0004*/ 	.word	index@(_Z12delay_kernelPiS_i)
        /*0008*/ 	.word	0x00000008


	//----- nvinfo : EIATTR_FRAME_SIZE
	.align		4
.L_1:
        /*000c*/ 	.byte	0x04, 0x11
        /*000e*/ 	.short	(.L_3 - .L_2)
	.align		4
.L_2:
        /*0010*/ 	.word	index@(_Z12delay_kernelPiS_i)
        /*0014*/ 	.word	0x00000000


	//----- nvinfo : EIATTR_MIN_STACK_SIZE
	.align		4
.L_3:
        /*0018*/ 	.byte	0x04, 0x12
        /*001a*/ 	.short	(.L_5 - .L_4)
	.align		4
.L_4:
        /*001c*/ 	.word	index@(_Z12delay_kernelPiS_i)
        /*0020*/ 	.word	0x00000000
.L_5:


//--------------------- .nv.compat                --------------------------
	.section	.nv.compat,"",@"SHT_CUDA_COMPAT_INFO"
	.align	4
        /*0000*/ 	.byte	0x02, 0x09, 0x00, 0x00, 0x02, 0x02, 0x01, 0x00, 0x02, 0x05, 0x05, 0x00, 0x03, 0x07, 0x01, 0x01
        /*0010*/ 	.byte	0x02, 0x03, 0x00, 0x00, 0x02, 0x06, 0x01, 0x00, 0x04, 0x0b, 0x08, 0x00, 0x09, 0x00, 0x00, 0x00
        /*0020*/ 	.byte	0x00, 0x00, 0x00, 0x00


//--------------------- .nv.info._Z12delay_kernelPiS_i --------------------------
	.section	.nv.info._Z12delay_kernelPiS_i,"",@"SHT_CUDA_INFO"
	.sectionflags	@""
	.align	4


	//----- nvinfo : EIATTR_CUDA_API_VERSION
	.align		4
        /*0000*/ 	.byte	0x04, 0x37
        /*0002*/ 	.short	(.L_7 - .L_6)
.L_6:
        /*0004*/ 	.word	0x00000082


	//----- nvinfo : EIATTR_KPARAM_INFO
	.align		4
.L_7:
        /*0008*/ 	.byte	0x04, 0x17
        /*000a*/ 	.short	(.L_9 - .L_8)
.L_8:
        /*000c*/ 	.word	0x00000000
        /*0010*/ 	.short	0x0002
        /*0012*/ 	.short	0x0010
        /*0014*/ 	.byte	0x00, 0xf0, 0x11, 0x00


	//----- nvinfo : EIATTR_KPARAM_INFO
	.align		4
.L_9:
        /*0018*/ 	.byte	0x04, 0x17
        /*001a*/ 	.short	(.L_11 - .L_10)
.L_10:
        /*001c*/ 	.word	0x00000000
        /*0020*/ 	.short	0x0001
        /*0022*/ 	.short	0x0008
        /*0024*/ 	.byte	0x00, 0xf5, 0x21, 0x00


	//----- nvinfo : EIATTR_KPARAM_INFO
	.align		4
.L_11:
        /*0028*/ 	.byte	0x04, 0x17
        /*002a*/ 	.short	(.L_13 - .L_12)
.L_12:
        /*002c*/ 	.word	0x00000000
        /*0030*/ 	.short	0x0000
        /*0032*/ 	.short	0x0000
        /*0034*/ 	.byte	0x00, 0xf5, 0x21, 0x00


	//----- nvinfo : EIATTR_SPARSE_MMA_MASK
	.align		4
.L_13:
        /*0038*/ 	.byte	0x03, 0x50
        /*003a*/ 	.short	0x0000


	//----- nvinfo : EIATTR_MAXREG_COUNT
	.align		4
        /*003c*/ 	.byte	0x03, 0x1b
        /*003e*/ 	.short	0x00ff


	//----- nvinfo : EIATTR_MERCURY_ISA_VERSION
	.align		4
        /*0040*/ 	.byte	0x03, 0x5f
        /*0042*/ 	.short	0x0101


	//----- nvinfo : EIATTR_VRC_CTA_INIT_COUNT
	.align		4
        /*0044*/ 	.byte	0x02, 0x4a
	.zero		1
	.zero		1


	//----- nvinfo : EIATTR_EXIT_INSTR_OFFSETS
	.align		4
        /*0048*/ 	.byte	0x04, 0x1c
        /*004a*/ 	.short	(.L_15 - .L_14)


	//   ....[0]....
.L_14:
        /*004c*/ 	.word	0x00000090


	//   ....[1]....
        /*0050*/ 	.word	0x000000e0


	//   ....[2]....
        /*0054*/ 	.word	0x00000110


	//----- nvinfo : EIATTR_CBANK_PARAM_SIZE
	.align		4
.L_15:
        /*0058*/ 	.byte	0x03, 0x19
        /*005a*/ 	.short	0x0014


	//----- nvinfo : EIATTR_PARAM_CBANK
	.align		4
        /*005c*/ 	.byte	0x04, 0x0a
        /*005e*/ 	.short	(.L_17 - .L_16)
	.align		4
.L_16:
        /*0060*/ 	.word	index@(.nv.constant0._Z12delay_kernelPiS_i)
        /*0064*/ 	.short	0x0380
        /*0066*/ 	.short	0x0014


	//----- nvinfo : EIATTR_SW_WAR
	.align		4
.L_17:
        /*0068*/ 	.byte	0x04, 0x36
        /*006a*/ 	.short	(.L_19 - .L_18)
.L_18:
        /*006c*/ 	.word	0x00000008
.L_19:


//--------------------- .nv.callgraph             --------------------------
	.section	.nv.callgraph,"",@"SHT_CUDA_CALLGRAPH"
	.align	4
	.sectionentsize	8
	.align		4
        /*0000*/ 	.word	0x00000000
	.align		4
        /*0004*/ 	.word	0xffffffff
	.align		4
        /*0008*/ 	.word	0x00000000
	.align		4
        /*000c*/ 	.word	0xfffffffe
	.align		4
        /*0010*/ 	.word	0x00000000
	.align		4
        /*0014*/ 	.word	0xfffffffd
	.align		4
        /*0018*/ 	.word	0x00000000
	.align		4
        /*001c*/ 	.word	0xfffffffc


//--------------------- .text._Z12delay_kernelPiS_i --------------------------
	.section	.text._Z12delay_kernelPiS_i,"ax",@progbits
	.align	128
        .global         _Z12delay_kernelPiS_i
        .type           _Z12delay_kernelPiS_i,@function
        .size           _Z12delay_kernelPiS_i,(.L_x_1 - _Z12delay_kernelPiS_i)
        .other          _Z12delay_kernelPiS_i,@"STO_CUDA_ENTRY STV_DEFAULT"
_Z12delay_kernelPiS_i:
.text._Z12delay_kernelPiS_i:
[----:B------:R-:W-:Y:S08]  /*0000*/  LDC R1, c[0x0][0x37c] ;  /* 0x0000df00ff017b82 */ /* 0x000ff00000000800 */
[----:B------:R-:W0:Y:S01]  /*0010*/  LDC.64 R2, c[0x0][0x380] ;  /* 0x0000e000ff027b82 */ /* 0x000e220000000a00 */
[----:B------:R-:W0:Y:S02]  /*0020*/  LDCU.64 UR4, c[0x0][0x358] ;  /* 0x00006b00ff0477ac */ /* 0x000e240008000a00 */
[----:B0-----:R-:W2:Y:S05]  /*0030*/  LDG.E R2, desc[UR4][R2.64] ;  /* 0x0000000402027981 */ /* 0x001eaa000c1e1900 */
[----:B------:R-:W0:Y:S01]  /*0040*/  S2UR UR6, SR_CTAID.X ;  /* 0x00000000000679c3 */ /* 0x000e220000002500 */
[----:B------:R-:W0:Y:S07]  /*0050*/  S2R R0, SR_TID.X ;  /* 0x0000000000007919 */ /* 0x000e2e0000002100 */
[----:B------:R-:W0:Y:S02]  /*0060*/  LDC R5, c[0x0][0x360] ;  /* 0x0000d800ff057b82 */ /* 0x000e240000000800 */
[----:B0-----:R-:W-:-:S05]  /*0070*/  IMAD R5, R5, UR6, R0 ;  /* 0x0000000605057c24 */ /* 0x001fca000f8e0200 */
[----:B--2---:R-:W-:-:S13]  /*0080*/  ISETP.GE.AND P0, PT, R5, R2, PT ;  /* 0x000000020500720c */ /* 0x004fda0003f06270 */
[----:B------:R-:W-:Y:S05]  /*0090*/  @P0 EXIT ;  /* 0x000000000000094d */ /* 0x000fea0003800000 */
[----:B------:R-:W0:Y:S02]  /*00a0*/  LDC.64 R2, c[0x0][0x388] ;  /* 0x0000e200ff027b82 */ /* 0x000e240000000a00 */
[----:B0-----:R-:W-:-:S05]  /*00b0*/  IMAD.WIDE R2, R5, 0x4, R2 ;  /* 0x0000000405027825 */ /* 0x001fca00078e0202 */
[----:B------:R-:W2:Y:S02]  /*00c0*/  LDG.E R0, desc[UR4][R2.64] ;  /* 0x0000000402007981 */ /* 0x000ea4000c1e1900 */
[----:B--2---:R-:W-:-:S13]  /*00d0*/  ISETP.GE.AND P0, PT, R0, 0x1, PT ;  /* 0x000000010000780c */ /* 0x004fda0003f06270 */
[----:B------:R-:W-:Y:S05]  /*00e0*/  @!P0 EXIT ;  /* 0x000000000000894d */ /* 0x000fea0003800000 */
[----:B------:R-:W-:-:S05]  /*00f0*/  IADD3 R5, PT, PT, R0, -0x1, RZ ;  /* 0xffffffff00057810 */ /* 0x000fca0007ffe0ff */
[----:B------:R-:W-:Y:S01]  /*0100*/  STG.E desc[UR4][R2.64], R5 ;  /* 0x0000000502007986 */ /* 0x000fe2000c101904 */
[----:B------:R-:W-:Y:S05]  /*0110*/  EXIT ;  /* 0x000000000000794d */ /* 0x000fea0003800000 */
.L_x_0:
[----:B------:R-:W-:-:S00]  /*0120*/  BRA `(.L_x_0) ;  /* 0xfffffffc00fc7947 */ /* 0x000fc0000383ffff */
[----:B------:R-:W-:-:S00]  /*0130*/  NOP ;  /* 0x0000000000007918 */ /* 0x000fc00000000000 */
        /* <DEDUP_REMOVED lines=12> */
.L_x_1:


//--------------------- .nv.shared.reserved.0     --------------------------
	.section	.nv.shared.reserved.0,"aw",@nobits
	.weak		__nv_reservedSMEM_offset_0_alias
	.size		__nv_reservedSMEM_offset_0_alias, 0, 64
	.other		__nv_reservedSMEM_offset_0_alias,@"STO_CUDA_RESERVED_SHARED STV_DEFAULT"
__nv_reservedSMEM_offset_0_alias:
	.zero		0
	.zero		64


//--------------------- .nv.constant0._Z12delay_kernelPiS_i --------------------------
	.section	.nv.constant0._Z12delay_kernelPiS_i,"a",@progbits
	.sectionflags	@""
	.align	4
.nv.constant0._Z12delay_kernelPiS_i:
	.zero		916


//--------------------- SYMBOLS --------------------------

	.type		.nv.reservedSmem.offset0,@object
	.size		.nv.reservedSmem.offset0,0x4
